//
// Generated by NVIDIA NVVM Compiler
//
// Compiler Build ID: CL-36424714
// Cuda compilation tools, release 13.0, V13.0.88
// Based on NVVM 20.0.0
//

.version 9.0
.target sm_100
.address_size 64

	// .globl	_Z9calculatePiyy

.visible .entry _Z9calculatePiyy(
	.param .u64 .ptr .align 1 _Z9calculatePiyy_param_0,
	.param .u64 _Z9calculatePiyy_param_1,
	.param .u64 _Z9calculatePiyy_param_2
)
{
	.reg .pred 	%p<6>;
	.reg .b32 	%r<9>;
	.reg .b64 	%rd<14>;

	ld.param.u64 	%rd5, [_Z9calculatePiyy_param_0];
	ld.param.u64 	%rd6, [_Z9calculatePiyy_param_1];
	ld.param.u64 	%rd7, [_Z9calculatePiyy_param_2];
	mov.u32 	%r1, %ctaid.x;
	mov.u32 	%r3, %ntid.x;
	mov.u32 	%r4, %tid.x;
	mad.lo.s32 	%r2, %r1, %r3, %r4;
	setp.lt.s32 	%p1, %r2, 2;
	cvt.s64.s32 	%rd8, %r2;
	setp.lt.u64 	%p2, %rd7, %rd8;
	or.pred  	%p3, %p1, %p2;
	@%p3 bra 	$L__BB0_6;
	cvt.u64.u32 	%rd1, %r2;
	and.b64  	%rd9, %rd6, -4294967296;
	setp.ne.s64 	%p4, %rd9, 0;
	@%p4 bra 	$L__BB0_3;
	cvt.u32.u64 	%r5, %rd1;
	cvt.u32.u64 	%r6, %rd6;
	rem.u32 	%r7, %r6, %r5;
	cvt.u64.u32 	%rd13, %r7;
	bra.uni 	$L__BB0_4;
$L__BB0_3:
	rem.u64 	%rd13, %rd6, %rd1;
$L__BB0_4:
	setp.ne.s64 	%p5, %rd13, 0;
	@%p5 bra 	$L__BB0_6;
	cvta.to.global.u64 	%rd10, %rd5;
	mul.wide.u32 	%rd11, %r1, 4;
	add.s64 	%rd12, %rd10, %rd11;
	atom.global.add.u32 	%r8, [%rd12], 1;
$L__BB0_6:
	ret;

}


// ===== COMPILED SASS (sm_100) =====

	.target	sm_100

	.elftype	@"ET_EXEC"


//--------------------- .note.nv.tkinfo           --------------------------
	.section	.note.nv.tkinfo,"",@"SHT_NOTE"
	.sectionflags	@"SHF_NOTE_NV_TKINFO"
	.tkinfo
        /*0018*/ 	.word	0x00000002
        /*0030*/ 	.string	""
        /*0030*/ 	.string	"ptxas"
        /*0030*/ 	.string	"Cuda compilation tools, release 13.0, V13.0.88"
        /*0030*/ 	.string	"Build cuda_13.0.r13.0/compiler.36424714_0"
        /*0030*/ 	.string	"-arch sm_100 -m 64 "



//--------------------- .note.nv.cuinfo           --------------------------
	.section	.note.nv.cuinfo,"",@"SHT_NOTE"
	.sectionflags	@"SHF_NOTE_NV_CUINFO"
        /*0018*/ 	.short	0x0002
        /*001a*/ 	.short	0x0064
        /*001c*/ 	.short	0x0082
	.zero		2


//--------------------- .nv.info                  --------------------------
	.section	.nv.info,"",@"SHT_CUDA_INFO"
	.align	4


	//----- nvinfo : EIATTR_REGCOUNT
	.align		4
        /*0000*/ 	.byte	0x04, 0x2f
        /*0002*/ 	.short	(.L_1 - .L_0)
	.align		4
.L_0:
        /*0004*/ 	.word	index@(_Z9calculatePiyy)
        /*0008*/ 	.word	0x00000012


	//----- nvinfo : EIATTR_FRAME_SIZE
	.align		4
.L_1:
        /*000c*/ 	.byte	0x04, 0x11
        /*000e*/ 	.short	(.L_3 - .L_2)
	.align		4
.L_2:
        /*0010*/ 	.word	index@($__internal_0_$__cuda_sm20_rem_u64)
        /*0014*/ 	.word	0x00000000


	//----- nvinfo : EIATTR_FRAME_SIZE
	.align		4
.L_3:
        /*0018*/ 	.byte	0x04, 0x11
        /*001a*/ 	.short	(.L_5 - .L_4)
	.align		4
.L_4:
        /*001c*/ 	.word	index@(_Z9calculatePiyy)
        /*0020*/ 	.word	0x00000000


	//----- nvinfo : EIATTR_MIN_STACK_SIZE
	.align		4
.L_5:
        /*0024*/ 	.byte	0x04, 0x12
        /*0026*/ 	.short	(.L_7 - .L_6)
	.align		4
.L_6:
        /*0028*/ 	.word	index@(_Z9calculatePiyy)
        /*002c*/ 	.word	0x00000000
.L_7:


//--------------------- .nv.compat                --------------------------
	.section	.nv.compat,"",@"SHT_CUDA_COMPAT_INFO"
	.align	4
        /*0000*/ 	.byte	0x02, 0x09, 0x00, 0x00, 0x02, 0x02, 0x01, 0x00, 0x02, 0x05, 0x05, 0x00, 0x03, 0x07, 0x01, 0x01
        /*0010*/ 	.byte	0x02, 0x03, 0x00, 0x00, 0x02, 0x06, 0x01, 0x00, 0x04, 0x0b, 0x08, 0x00, 0x09, 0x00, 0x00, 0x00
        /*0020*/ 	.byte	0x00, 0x00, 0x00, 0x00


//--------------------- .nv.info._Z9calculatePiyy --------------------------
	.section	.nv.info._Z9calculatePiyy,"",@"SHT_CUDA_INFO"
	.sectionflags	@""
	.align	4


	//----- nvinfo : EIATTR_CUDA_API_VERSION
	.align		4
        /*0000*/ 	.byte	0x04, 0x37
        /*0002*/ 	.short	(.L_9 - .L_8)
.L_8:
        /*0004*/ 	.word	0x00000082


	//----- nvinfo : EIATTR_KPARAM_INFO
	.align		4
.L_9:
        /*0008*/ 	.byte	0x04, 0x17
        /*000a*/ 	.short	(.L_11 - .L_10)
.L_10:
        /*000c*/ 	.word	0x00000000
        /*0010*/ 	.short	0x0002
        /*0012*/ 	.short	0x0010
        /*0014*/ 	.byte	0x00, 0xf0, 0x21, 0x00


	//----- nvinfo : EIATTR_KPARAM_INFO
	.align		4
.L_11:
        /*0018*/ 	.byte	0x04, 0x17
        /*001a*/ 	.short	(.L_13 - .L_12)
.L_12:
        /*001c*/ 	.word	0x00000000
        /*0020*/ 	.short	0x0001
        /*0022*/ 	.short	0x0008
        /*0024*/ 	.byte	0x00, 0xf0, 0x21, 0x00


	//----- nvinfo : EIATTR_KPARAM_INFO
	.align		4
.L_13:
        /*0028*/ 	.byte	0x04, 0x17
        /*002a*/ 	.short	(.L_15 - .L_14)
.L_14:
        /*002c*/ 	.word	0x00000000
        /*0030*/ 	.short	0x0000
        /*0032*/ 	.short	0x0000
        /*0034*/ 	.byte	0x00, 0xf5, 0x21, 0x00


	//----- nvinfo : EIATTR_SPARSE_MMA_MASK
	.align		4
.L_15:
        /*0038*/ 	.byte	0x03, 0x50
        /*003a*/ 	.short	0x0000


	//----- nvinfo : EIATTR_MAXREG_COUNT
	.align		4
        /*003c*/ 	.byte	0x03, 0x1b
        /*003e*/ 	.short	0x00ff


	//----- nvinfo : EIATTR_MERCURY_ISA_VERSION
	.align		4
        /*0040*/ 	.byte	0x03, 0x5f
        /*0042*/ 	.short	0x0101


	//----- nvinfo : EIATTR_INT_WARP_WIDE_INSTR_OFFSETS
	.align		4
        /*0044*/ 	.byte	0x04, 0x31
        /*0046*/ 	.short	(.L_17 - .L_16)


	//   ....[0]....
.L_16:
        /*0048*/ 	.word	0x000002a0


	//----- nvinfo : EIATTR_VRC_CTA_INIT_COUNT
	.align		4
.L_17:
        /*004c*/ 	.byte	0x02, 0x4a
	.zero		1
	.zero		1


	//----- nvinfo : EIATTR_EXIT_INSTR_OFFSETS
	.align		4
        /*0050*/ 	.byte	0x04, 0x1c
        /*0052*/ 	.short	(.L_19 - .L_18)


	//   ....[0]....
.L_18:
        /*0054*/ 	.word	0x000000a0


	//   ....[1]....
        /*0058*/ 	.word	0x00000270


	//   ....[2]....
        /*005c*/ 	.word	0x00000310


	//----- nvinfo : EIATTR_CRS_STACK_SIZE
	.align		4
.L_19:
        /*0060*/ 	.byte	0x04, 0x1e
        /*0062*/ 	.short	(.L_21 - .L_20)
.L_20:
        /*0064*/ 	.word	0x00000000


	//----- nvinfo : EIATTR_CBANK_PARAM_SIZE
	.align		4
.L_21:
        /*0068*/ 	.byte	0x03, 0x19
        /*006a*/ 	.short	0x0018


	//----- nvinfo : EIATTR_PARAM_CBANK
	.align		4
        /*006c*/ 	.byte	0x04, 0x0a
        /*006e*/ 	.short	(.L_23 - .L_22)
	.align		4
.L_22:
        /*0070*/ 	.word	index@(.nv.constant0._Z9calculatePiyy)
        /*0074*/ 	.short	0x0380
        /*0076*/ 	.short	0x0018


	//----- nvinfo : EIATTR_SW_WAR
	.align		4
.L_23:
        /*0078*/ 	.byte	0x04, 0x36
        /*007a*/ 	.short	(.L_25 - .L_24)
.L_24:
        /*007c*/ 	.word	0x00000008
.L_25:


//--------------------- .nv.callgraph             --------------------------
	.section	.nv.callgraph,"",@"SHT_CUDA_CALLGRAPH"
	.align	4
	.sectionentsize	8
	.align		4
        /*0000*/ 	.word	0x00000000
	.align		4
        /*0004*/ 	.word	0xffffffff
	.align		4
        /*0008*/ 	.word	0x00000000
	.align		4
        /*000c*/ 	.word	0xfffffffe
	.align		4
        /*0010*/ 	.word	0x00000000
	.align		4
        /*0014*/ 	.word	0xfffffffd
	.align		4
        /*0018*/ 	.word	0x00000000
	.align		4
        /*001c*/ 	.word	0xfffffffc


//--------------------- .text._Z9calculatePiyy    --------------------------
	.section	.text._Z9calculatePiyy,"ax",@progbits
	.align	128
        .global         _Z9calculatePiyy
        .type           _Z9calculatePiyy,@function
        .size           _Z9calculatePiyy,(.L_x_3 - _Z9calculatePiyy)
        .other          _Z9calculatePiyy,@"STO_CUDA_ENTRY STV_DEFAULT"
_Z9calculatePiyy:
.text._Z9calculatePiyy:
[----:B------:R-:W-:Y:S01]  /*0000*/  LDC R1, c[0x0][0x37c] ;  /* 0x0000df00ff017b82 */ /* 0x000fe20000000800 */
[----:B------:R-:W0:Y:S01]  /*0010*/  S2R R0, SR_CTAID.X ;  /* 0x0000000000007919 */ /* 0x000e220000002500 */
[----:B------:R-:W0:Y:S01]  /*0020*/  LDCU UR4, c[0x0][0x360] ;  /* 0x00006c00ff0477ac */ /* 0x000e220008000800 */
[----:B------:R-:W0:Y:S01]  /*0030*/  S2R R3, SR_TID.X ;  /* 0x0000000000037919 */ /* 0x000e220000002100 */
[----:B------:R-:W1:Y:S01]  /*0040*/  LDCU.64 UR6, c[0x0][0x390] ;  /* 0x00007200ff0677ac */ /* 0x000e620008000a00 */
[----:B0-----:R-:W-:-:S05]  /*0050*/  IMAD R2, R0, UR4, R3 ;  /* 0x0000000400027c24 */ /* 0x001fca000f8e0203 */
[----:B-1----:R-:W-:Y:S02]  /*0060*/  ISETP.GT.U32.AND P0, PT, R2, UR6, PT ;  /* 0x0000000602007c0c */ /* 0x002fe4000bf04070 */
[----:B------:R-:W-:-:S04]  /*0070*/  SHF.R.S32.HI R3, RZ, 0x1f, R2 ;  /* 0x0000001fff037819 */ /* 0x000fc80000011402 */
[----:B------:R-:W-:-:S04]  /*0080*/  ISETP.GT.U32.AND.EX P0, PT, R3, UR7, PT, P0 ;  /* 0x0000000703007c0c */ /* 0x000fc8000bf04100 */
[----:B------:R-:W-:-:S13]  /*0090*/  ISETP.LT.OR P0, PT, R2, 0x2, P0 ;  /* 0x000000020200780c */ /* 0x000fda0000701670 */
[----:B------:R-:W-:Y:S05]  /*00a0*/  @P0 EXIT ;  /* 0x000000000000094d */ /* 0x000fea0003800000 */
[----:B------:R-:W0:Y:S02]  /*00b0*/  LDCU UR4, c[0x0][0x38c] ;  /* 0x00007180ff0477ac */ /* 0x000e240008000800 */
[----:B0-----:R-:W-:-:S09]  /*00c0*/  UISETP.NE.U32.AND UP0, UPT, UR4, URZ, UPT ;  /* 0x000000ff0400728c */ /* 0x001fd2000bf05070 */
[----:B------:R-:W-:Y:S05]  /*00d0*/  BRA.U UP0, `(.L_x_0) ;  /* 0x0000000100547547 */ /* 0x000fea000b800000 */
[----:B------:R-:W0:Y:S01]  /*00e0*/  I2F.U32.RP R3, R2 ;  /* 0x0000000200037306 */ /* 0x000e220000209000 */
[----:B------:R-:W1:Y:S01]  /*00f0*/  LDCU UR4, c[0x0][0x388] ;  /* 0x00007100ff0477ac */ /* 0x000e620008000800 */
[----:B------:R-:W-:Y:S01]  /*0100*/  IMAD.MOV R7, RZ, RZ, -R2 ;  /* 0x000000ffff077224 */ /* 0x000fe200078e0a02 */
[----:B------:R-:W-:-:S05]  /*0110*/  ISETP.NE.U32.AND P1, PT, R2, RZ, PT ;  /* 0x000000ff0200720c */ /* 0x000fca0003f25070 */
[----:B0-----:R-:W0:Y:S02]  /*0120*/  MUFU.RCP R3, R3 ;  /* 0x0000000300037308 */ /* 0x001e240000001000 */
[----:B0-----:R-:W-:-:S06]  /*0130*/  VIADD R4, R3, 0xffffffe ;  /* 0x0ffffffe03047836 */ /* 0x001fcc0000000000 */
[----:B------:R0:W2:Y:S02]  /*0140*/  F2I.FTZ.U32.TRUNC.NTZ R5, R4 ;  /* 0x0000000400057305 */ /* 0x0000a4000021f000 */
[----:B0-----:R-:W-:Y:S02]  /*0150*/  IMAD.MOV.U32 R4, RZ, RZ, RZ ;  /* 0x000000ffff047224 */ /* 0x001fe400078e00ff */
[----:B--2---:R-:W-:-:S04]  /*0160*/  IMAD R7, R7, R5, RZ ;  /* 0x0000000507077224 */ /* 0x004fc800078e02ff */
[----:B------:R-:W-:-:S06]  /*0170*/  IMAD.HI.U32 R5, R5, R7, R4 ;  /* 0x0000000705057227 */ /* 0x000fcc00078e0004 */
[----:B-1----:R-:W-:-:S04]  /*0180*/  IMAD.HI.U32 R5, R5, UR4, RZ ;  /* 0x0000000405057c27 */ /* 0x002fc8000f8e00ff */
[----:B------:R-:W-:-:S04]  /*0190*/  IMAD.MOV R5, RZ, RZ, -R5 ;  /* 0x000000ffff057224 */ /* 0x000fc800078e0a05 */
[----:B------:R-:W-:-:S05]  /*01a0*/  IMAD R3, R2, R5, UR4 ;  /* 0x0000000402037e24 */ /* 0x000fca000f8e0205 */
[----:B------:R-:W-:-:S13]  /*01b0*/  ISETP.GE.U32.AND P0, PT, R3, R2, PT ;  /* 0x000000020300720c */ /* 0x000fda0003f06070 */
[----:B------:R-:W-:-:S04]  /*01c0*/  @P0 IADD3 R3, PT, PT, -R2, R3, RZ ;  /* 0x0000000302030210 */ /* 0x000fc80007ffe1ff */
[----:B------:R-:W-:-:S13]  /*01d0*/  ISETP.GE.U32.AND P0, PT, R3, R2, PT ;  /* 0x000000020300720c */ /* 0x000fda0003f06070 */
[----:B------:R-:W-:Y:S01]  /*01e0*/  @P0 IMAD.IADD R3, R3, 0x1, -R2 ;  /* 0x0000000103030824 */ /* 0x000fe200078e0a02 */
[----:B------:R-:W-:-:S04]  /*01f0*/  @!P1 LOP3.LUT R3, RZ, R2, RZ, 0x33, !PT ;  /* 0x00000002ff039212 */ /* 0x000fc800078e33ff */
[----:B------:R-:W-:-:S04]  /*0200*/  ISETP.NE.U32.AND P0, PT, R3, RZ, PT ;  /* 0x000000ff0300720c */ /* 0x000fc80003f05070 */
[----:B------:R-:W-:Y:S01]  /*0210*/  ISETP.NE.AND.EX P0, PT, RZ, RZ, PT, P0 ;  /* 0x000000ffff00720c */ /* 0x000fe20003f05300 */
[----:B------:R-:W-:-:S12]  /*0220*/  BRA `(.L_x_1) ;  /* 0x0000000000107947 */ /* 0x000fd80003800000 */
.L_x_0:
[----:B------:R-:W-:-:S07]  /*0230*/  MOV R4, 0x250 ;  /* 0x0000025000047802 */ /* 0x000fce0000000f00 */
[----:B------:R-:W-:Y:S05]  /*0240*/  CALL.REL.NOINC `($__internal_0_$__cuda_sm20_rem_u64) ;  /* 0x0000000000347944 */ /* 0x000fea0003c00000 */
[----:B------:R-:W-:-:S04]  /*0250*/  ISETP.NE.U32.AND P0, PT, R2, RZ, PT ;  /* 0x000000ff0200720c */ /* 0x000fc80003f05070 */
[----:B------:R-:W-:-:S13]  /*0260*/  ISETP.NE.AND.EX P0, PT, R3, RZ, PT, P0 ;  /* 0x000000ff0300720c */ /* 0x000fda0003f05300 */
.L_x_1:
[----:B------:R-:W-:Y:S05]  /*0270*/  @P0 EXIT ;  /* 0x000000000000094d */ /* 0x000fea0003800000 */
[----:B------:R-:W0:Y:S01]  /*0280*/  S2R R4, SR_LANEID ;  /* 0x0000000000047919 */ /* 0x000e220000000000 */
[----:B------:R-:W1:Y:S01]  /*0290*/  LDC.64 R2, c[0x0][0x380] ;  /* 0x0000e000ff027b82 */ /* 0x000e620000000a00 */
[----:B------:R-:W-:Y:S01]  /*02a0*/  VOTEU.ANY UR6, UPT, PT ;  /* 0x0000000000067886 */ /* 0x000fe200038e0100 */
[----:B------:R-:W2:Y:S01]  /*02b0*/  LDCU.64 UR4, c[0x0][0x358] ;  /* 0x00006b00ff0477ac */ /* 0x000ea20008000a00 */
[----:B------:R-:W2:Y:S01]  /*02c0*/  POPC R5, UR6 ;  /* 0x0000000600057d09 */ /* 0x000ea20008000000 */
[----:B------:R-:W-:Y:S01]  /*02d0*/  UFLO.U32 UR7, UR6 ;  /* 0x00000006000772bd */ /* 0x000fe200080e0000 */
[----:B-1----:R-:W-:-:S05]  /*02e0*/  IMAD.WIDE.U32 R2, R0, 0x4, R2 ;  /* 0x0000000400027825 */ /* 0x002fca00078e0002 */
[----:B0-----:R-:W-:-:S13]  /*02f0*/  ISETP.EQ.U32.AND P0, PT, R4, UR7, PT ;  /* 0x0000000704007c0c */ /* 0x001fda000bf02070 */
[----:B--2---:R-:W-:Y:S01]  /*0300*/  @P0 REDG.E.ADD.STRONG.GPU desc[UR4][R2.64], R5 ;  /* 0x000000050200098e */ /* 0x004fe2000c12e104 */
[----:B------:R-:W-:Y:S05]  /*0310*/  EXIT ;  /* 0x000000000000794d */ /* 0x000fea0003800000 */
        .weak           $__internal_0_$__cuda_sm20_rem_u64
        .type           $__internal_0_$__cuda_sm20_rem_u64,@function
        .size           $__internal_0_$__cuda_sm20_rem_u64,(.L_x_3 - $__internal_0_$__cuda_sm20_rem_u64)
$__internal_0_$__cuda_sm20_rem_u64:
[----:B------:R-:W-:Y:S01]  /*0320*/  IMAD.MOV.U32 R3, RZ, RZ, RZ ;  /* 0x000000ffff037224 */ /* 0x000fe200078e00ff */
[----:B------:R-:W0:Y:S05]  /*0330*/  LDCU.64 UR4, c[0x0][0x388] ;  /* 0x00007100ff0477ac */ /* 0x000e2a0008000a00 */
[----:B------:R-:W1:Y:S08]  /*0340*/  I2F.U64.RP R3, R2 ;  /* 0x0000000200037312 */ /* 0x000e700000309000 */
[----:B-1----:R-:W1:Y:S02]  /*0350*/  MUFU.RCP R5, R3 ;  /* 0x0000000300057308 */ /* 0x002e640000001000 */
[----:B-1----:R-:W-:-:S06]  /*0360*/  VIADD R5, R5, 0x1ffffffe ;  /* 0x1ffffffe05057836 */ /* 0x002fcc0000000000 */
[----:B------:R-:W1:Y:S02]  /*0370*/  F2I.U64.TRUNC R6, R5 ;  /* 0x0000000500067311 */ /* 0x000e64000020d800 */
[----:B-1----:R-:W-:-:S04]  /*0380*/  IMAD.WIDE.U32 R8, R6, R2, RZ ;  /* 0x0000000206087225 */ /* 0x002fc800078e00ff */
[----:B------:R-:W-:Y:S01]  /*0390*/  IMAD R9, R7, R2, R9 ;  /* 0x0000000207097224 */ /* 0x000fe200078e0209 */
[----:B------:R-:W-:-:S04]  /*03a0*/  IADD3 R11, P0, PT, RZ, -R8, RZ ;  /* 0x80000008ff0b7210 */ /* 0x000fc80007f1e0ff */
[----:B------:R-:W-:Y:S01]  /*03b0*/  IADD3.X R13, PT, PT, RZ, ~R9, RZ, P0, !PT ;  /* 0x80000009ff0d7210 */ /* 0x000fe200007fe4ff */
[----:B------:R-:W-:-:S04]  /*03c0*/  IMAD.HI.U32 R8, R6, R11, RZ ;  /* 0x0000000b06087227 */ /* 0x000fc800078e00ff */
[----:B------:R-:W-:Y:S02]  /*03d0*/  IMAD.MOV.U32 R9, RZ, RZ, R6 ;  /* 0x000000ffff097224 */ /* 0x000fe400078e0006 */
[-C--:B------:R-:W-:Y:S02]  /*03e0*/  IMAD R15, R7, R13.reuse, RZ ;  /* 0x0000000d070f7224 */ /* 0x080fe400078e02ff */
[----:B------:R-:W-:-:S04]  /*03f0*/  IMAD.WIDE.U32 R8, P0, R6, R13, R8 ;  /* 0x0000000d06087225 */ /* 0x000fc80007800008 */
[----:B------:R-:W-:-:S04]  /*0400*/  IMAD.HI.U32 R3, R7, R13, RZ ;  /* 0x0000000d07037227 */ /* 0x000fc800078e00ff */
[----:B------:R-:W-:-:S04]  /*0410*/  IMAD.HI.U32 R8, P1, R7, R11, R8 ;  /* 0x0000000b07087227 */ /* 0x000fc80007820008 */
[----:B------:R-:W-:Y:S01]  /*0420*/  IMAD.X R3, R3, 0x1, R7, P0 ;  /* 0x0000000103037824 */ /* 0x000fe200000e0607 */
[----:B------:R-:W-:-:S04]  /*0430*/  IADD3 R9, P2, PT, R15, R8, RZ ;  /* 0x000000080f097210 */ /* 0x000fc80007f5e0ff */
[----:B------:R-:W-:Y:S01]  /*0440*/  IADD3.X R3, PT, PT, RZ, RZ, R3, P2, P1 ;  /* 0x000000ffff037210 */ /* 0x000fe200017e2403 */
[----:B------:R-:W-:-:S03]  /*0450*/  IMAD.WIDE.U32 R6, R9, R2, RZ ;  /* 0x0000000209067225 */ /* 0x000fc600078e00ff */
[----:B------:R-:W-:Y:S01]  /*0460*/  IADD3 R5, P0, PT, RZ, -R6, RZ ;  /* 0x80000006ff057210 */ /* 0x000fe20007f1e0ff */
[----:B------:R-:W-:Y:S02]  /*0470*/  IMAD R6, R3, R2, R7 ;  /* 0x0000000203067224 */ /* 0x000fe400078e0207 */
[----:B------:R-:W-:Y:S02]  /*0480*/  IMAD.MOV.U32 R7, RZ, RZ, RZ ;  /* 0x000000ffff077224 */ /* 0x000fe400078e00ff */
[----:B------:R-:W-:-:S04]  /*0490*/  IMAD.HI.U32 R8, R9, R5, RZ ;  /* 0x0000000509087227 */ /* 0x000fc800078e00ff */
[----:B------:R-:W-:-:S04]  /*04a0*/  IMAD.X R6, RZ, RZ, ~R6, P0 ;  /* 0x000000ffff067224 */ /* 0x000fc800000e0e06 */
[----:B------:R-:W-:-:S04]  /*04b0*/  IMAD.WIDE.U32 R8, P0, R9, R6, R8 ;  /* 0x0000000609087225 */ /* 0x000fc80007800008 */
[C---:B------:R-:W-:Y:S02]  /*04c0*/  IMAD R10, R3.reuse, R6, RZ ;  /* 0x00000006030a7224 */ /* 0x040fe400078e02ff */
[----:B------:R-:W-:-:S04]  /*04d0*/  IMAD.HI.U32 R5, P1, R3, R5, R8 ;  /* 0x0000000503057227 */ /* 0x000fc80007820008 */
[----:B------:R-:W-:Y:S01]  /*04e0*/  IMAD.HI.U32 R6, R3, R6, RZ ;  /* 0x0000000603067227 */ /* 0x000fe200078e00ff */
[----:B------:R-:W-:-:S04]  /*04f0*/  IADD3 R5, P2, PT, R10, R5, RZ ;  /* 0x000000050a057210 */ /* 0x000fc80007f5e0ff */
[----:B------:R-:W-:Y:S01]  /*0500*/  IADD3.X R3, PT, PT, R6, R3, RZ, P0, !PT ;  /* 0x0000000306037210 */ /* 0x000fe200007fe4ff */
[----:B0-----:R-:W-:-:S03]  /*0510*/  IMAD.HI.U32 R6, R5, UR4, RZ ;  /* 0x0000000405067c27 */ /* 0x001fc6000f8e00ff */
[----:B------:R-:W-:Y:S01]  /*0520*/  IADD3.X R3, PT, PT, RZ, RZ, R3, P2, P1 ;  /* 0x000000ffff037210 */ /* 0x000fe200017e2403 */
[----:B------:R-:W-:-:S04]  /*0530*/  IMAD.WIDE.U32 R6, R5, UR5, R6 ;  /* 0x0000000505067c25 */ /* 0x000fc8000f8e0006 */
[C---:B------:R-:W-:Y:S02]  /*0540*/  IMAD R8, R3.reuse, UR5, RZ ;  /* 0x0000000503087c24 */ /* 0x040fe4000f8e02ff */
[----:B------:R-:W-:-:S04]  /*0550*/  IMAD.HI.U32 R7, P0, R3, UR4, R6 ;  /* 0x0000000403077c27 */ /* 0x000fc8000f800006 */
[----:B------:R-:W-:Y:S01]  /*0560*/  IMAD.HI.U32 R3, R3, UR5, RZ ;  /* 0x0000000503037c27 */ /* 0x000fe2000f8e00ff */
[----:B------:R-:W-:-:S03]  /*0570*/  IADD3 R7, P1, PT, R8, R7, RZ ;  /* 0x0000000708077210 */ /* 0x000fc60007f3e0ff */
[----:B------:R-:W-:Y:S02]  /*0580*/  IMAD.X R3, RZ, RZ, R3, P0 ;  /* 0x000000ffff037224 */ /* 0x000fe400000e0603 */
[----:B------:R-:W-:-:S03]  /*0590*/  IMAD.WIDE.U32 R6, R7, R2, RZ ;  /* 0x0000000207067225 */ /* 0x000fc600078e00ff */
[----:B------:R-:W-:Y:S02]  /*05a0*/  IADD3.X R3, PT, PT, RZ, R3, RZ, P1, !PT ;  /* 0x00000003ff037210 */ /* 0x000fe40000ffe4ff */
[----:B------:R-:W-:-:S03]  /*05b0*/  IADD3 R5, P0, PT, -R6, UR4, RZ ;  /* 0x0000000406057c10 */ /* 0x000fc6000ff1e1ff */
[----:B------:R-:W-:Y:S01]  /*05c0*/  IMAD R3, R3, R2, R7 ;  /* 0x0000000203037224 */ /* 0x000fe200078e0207 */
[----:B------:R-:W-:-:S04]  /*05d0*/  IADD3 R7, P1, PT, -R2, R5, RZ ;  /* 0x0000000502077210 */ /* 0x000fc80007f3e1ff */
[----:B------:R-:W-:Y:S02]  /*05e0*/  IADD3.X R3, PT, PT, ~R3, UR5, RZ, P0, !PT ;  /* 0x0000000503037c10 */ /* 0x000fe400087fe5ff */
[----:B------:R-:W-:Y:S02]  /*05f0*/  ISETP.GE.U32.AND P0, PT, R5, R2, PT ;  /* 0x000000020500720c */ /* 0x000fe40003f06070 */
[C---:B------:R-:W-:Y:S02]  /*0600*/  IADD3.X R6, PT, PT, R3.reuse, -0x1, RZ, P1, !PT ;  /* 0xffffffff03067810 */ /* 0x040fe40000ffe4ff */
[----:B------:R-:W-:Y:S02]  /*0610*/  ISETP.GE.U32.AND.EX P0, PT, R3, RZ, PT, P0 ;  /* 0x000000ff0300720c */ /* 0x000fe40003f06100 */
[----:B------:R-:W-:Y:S02]  /*0620*/  ISETP.NE.U32.AND P1, PT, R2, RZ, PT ;  /* 0x000000ff0200720c */ /* 0x000fe40003f25070 */
[----:B------:R-:W-:-:S02]  /*0630*/  SEL R7, R7, R5, P0 ;  /* 0x0000000507077207 */ /* 0x000fc40000000000 */
[----:B------:R-:W-:Y:S02]  /*0640*/  SEL R6, R6, R3, P0 ;  /* 0x0000000306067207 */ /* 0x000fe40000000000 */
[----:B------:R-:W-:Y:S02]  /*0650*/  ISETP.GE.U32.AND P0, PT, R7, R2, PT ;  /* 0x000000020700720c */ /* 0x000fe40003f06070 */
[-C--:B------:R-:W-:Y:S02]  /*0660*/  IADD3 R3, P2, PT, -R2, R7.reuse, RZ ;  /* 0x0000000702037210 */ /* 0x080fe40007f5e1ff */
[C---:B------:R-:W-:Y:S02]  /*0670*/  ISETP.GE.U32.AND.EX P0, PT, R6.reuse, RZ, PT, P0 ;  /* 0x000000ff0600720c */ /* 0x040fe40003f06100 */
[----:B------:R-:W-:Y:S02]  /*0680*/  IADD3.X R5, PT, PT, R6, -0x1, RZ, P2, !PT ;  /* 0xffffffff06057810 */ /* 0x000fe400017fe4ff */
[----:B------:R-:W-:-:S02]  /*0690*/  SEL R2, R3, R7, P0 ;  /* 0x0000000703027207 */ /* 0x000fc40000000000 */
[----:B------:R-:W-:Y:S01]  /*06a0*/  SEL R3, R5, R6, P0 ;  /* 0x0000000605037207 */ /* 0x000fe20000000000 */
[----:B------:R-:W-:Y:S01]  /*06b0*/  IMAD.MOV.U32 R5, RZ, RZ, 0x0 ;  /* 0x00000000ff057424 */ /* 0x000fe200078e00ff */
[----:B------:R-:W-:-:S04]  /*06c0*/  ISETP.NE.AND.EX P1, PT, RZ, RZ, PT, P1 ;  /* 0x000000ffff00720c */ /* 0x000fc80003f25310 */
[----:B------:R-:W-:Y:S02]  /*06d0*/  SEL R2, R2, 0xffffffff, P1 ;  /* 0xffffffff02027807 */ /* 0x000fe40000800000 */
[----:B------:R-:W-:Y:S01]  /*06e0*/  SEL R3, R3, 0xffffffff, P1 ;  /* 0xffffffff03037807 */ /* 0x000fe20000800000 */
[----:B------:R-:W-:Y:S06]  /*06f0*/  RET.REL.NODEC R4 `(_Z9calculatePiyy) ;  /* 0xfffffff804407950 */ /* 0x000fec0003c3ffff */
.L_x_2:
[----:B------:R-:W-:-:S00]  /*0700*/  BRA `(.L_x_2) ;  /* 0xfffffffc00fc7947 */ /* 0x000fc0000383ffff */
[----:B------:R-:W-:-:S00]  /*0710*/  NOP ;  /* 0x0000000000007918 */ /* 0x000fc00000000000 */
        /* <DEDUP_REMOVED lines=14> */
.L_x_3:


//--------------------- .nv.shared.reserved.0     --------------------------
	.section	.nv.shared.reserved.0,"aw",@nobits
	.weak		__nv_reservedSMEM_offset_0_alias
	.size		__nv_reservedSMEM_offset_0_alias, 0, 64
	.other		__nv_reservedSMEM_offset_0_alias,@"STO_CUDA_RESERVED_SHARED STV_DEFAULT"
__nv_reservedSMEM_offset_0_alias:
	.zero		0
	.zero		64


//--------------------- .nv.constant0._Z9calculatePiyy --------------------------
	.section	.nv.constant0._Z9calculatePiyy,"a",@progbits
	.sectionflags	@""
	.align	4
.nv.constant0._Z9calculatePiyy:
	.zero		920


//--------------------- SYMBOLS --------------------------

	.type		.nv.reservedSmem.offset0,@object
	.size		.nv.reservedSmem.offset0,0x4
